//
// Generated by NVIDIA NVVM Compiler
//
// Compiler Build ID: CL-36424714
// Cuda compilation tools, release 13.0, V13.0.88
// Based on NVVM 20.0.0
//

.version 9.0
.target sm_100
.address_size 64

	// .globl	_Z28ConvergentMaxReductionKernelPfS_
// _ZZ27CoarsenedMaxReductionKernelPfS_E7input_s has been demoted
// _ZZ42CoarsenedMaxReductionKernelaAbitraryLengthPfS_iE7input_s has been demoted

.visible .entry _Z28ConvergentMaxReductionKernelPfS_(
	.param .u64 .ptr .align 1 _Z28ConvergentMaxReductionKernelPfS__param_0,
	.param .u64 .ptr .align 1 _Z28ConvergentMaxReductionKernelPfS__param_1
)
{
	.reg .pred 	%p<4>;
	.reg .b32 	%r<6>;
	.reg .b32 	%f<5>;
	.reg .b64 	%rd<9>;

	ld.param.u64 	%rd4, [_Z28ConvergentMaxReductionKernelPfS__param_0];
	ld.param.u64 	%rd3, [_Z28ConvergentMaxReductionKernelPfS__param_1];
	cvta.to.global.u64 	%rd1, %rd4;
	mov.u32 	%r1, %tid.x;
	mov.u32 	%r5, %ntid.x;
	mul.wide.u32 	%rd5, %r1, 4;
	add.s64 	%rd2, %rd1, %rd5;
$L__BB0_1:
	setp.ge.u32 	%p1, %r1, %r5;
	@%p1 bra 	$L__BB0_3;
	ld.global.f32 	%f1, [%rd2];
	mul.wide.s32 	%rd6, %r5, 4;
	add.s64 	%rd7, %rd2, %rd6;
	ld.global.f32 	%f2, [%rd7];
	max.f32 	%f3, %f1, %f2;
	st.global.f32 	[%rd2], %f3;
$L__BB0_3:
	bar.sync 	0;
	shr.u32 	%r4, %r5, 1;
	setp.gt.u32 	%p2, %r5, 1;
	mov.u32 	%r5, %r4;
	@%p2 bra 	$L__BB0_1;
	setp.ne.s32 	%p3, %r1, 0;
	@%p3 bra 	$L__BB0_6;
	ld.global.f32 	%f4, [%rd1];
	cvta.to.global.u64 	%rd8, %rd3;
	st.global.f32 	[%rd8], %f4;
$L__BB0_6:
	ret;

}
	// .globl	_Z27CoarsenedMaxReductionKernelPfS_
.visible .entry _Z27CoarsenedMaxReductionKernelPfS_(
	.param .u64 .ptr .align 1 _Z27CoarsenedMaxReductionKernelPfS__param_0,
	.param .u64 .ptr .align 1 _Z27CoarsenedMaxReductionKernelPfS__param_1
)
{
	.reg .pred 	%p<6>;
	.reg .b32 	%r<27>;
	.reg .b32 	%f<22>;
	.reg .b64 	%rd<21>;
	// demoted variable
	.shared .align 4 .b8 _ZZ27CoarsenedMaxReductionKernelPfS_E7input_s[2048];
	ld.param.u64 	%rd2, [_Z27CoarsenedMaxReductionKernelPfS__param_0];
	ld.param.u64 	%rd3, [_Z27CoarsenedMaxReductionKernelPfS__param_1];
	cvta.to.global.u64 	%rd1, %rd3;
	cvta.to.global.u64 	%rd4, %rd2;
	mov.u32 	%r25, %ntid.x;
	mov.u32 	%r9, %ctaid.x;
	mul.lo.s32 	%r10, %r25, %r9;
	shl.b32 	%r11, %r10, 3;
	mov.u32 	%r2, %tid.x;
	add.s32 	%r12, %r11, %r2;
	mul.wide.u32 	%rd5, %r12, 4;
	add.s64 	%rd6, %rd4, %rd5;
	ld.global.f32 	%f2, [%rd6];
	add.s32 	%r13, %r12, 512;
	mul.wide.u32 	%rd7, %r13, 4;
	add.s64 	%rd8, %rd4, %rd7;
	ld.global.f32 	%f3, [%rd8];
	max.f32 	%f4, %f2, %f3;
	add.s32 	%r14, %r12, 1024;
	mul.wide.u32 	%rd9, %r14, 4;
	add.s64 	%rd10, %rd4, %rd9;
	ld.global.f32 	%f5, [%rd10];
	max.f32 	%f6, %f4, %f5;
	add.s32 	%r15, %r12, 1536;
	mul.wide.u32 	%rd11, %r15, 4;
	add.s64 	%rd12, %rd4, %rd11;
	ld.global.f32 	%f7, [%rd12];
	max.f32 	%f8, %f6, %f7;
	add.s32 	%r16, %r12, 2048;
	mul.wide.u32 	%rd13, %r16, 4;
	add.s64 	%rd14, %rd4, %rd13;
	ld.global.f32 	%f9, [%rd14];
	max.f32 	%f10, %f8, %f9;
	add.s32 	%r17, %r12, 2560;
	mul.wide.u32 	%rd15, %r17, 4;
	add.s64 	%rd16, %rd4, %rd15;
	ld.global.f32 	%f11, [%rd16];
	max.f32 	%f12, %f10, %f11;
	add.s32 	%r18, %r12, 3072;
	mul.wide.u32 	%rd17, %r18, 4;
	add.s64 	%rd18, %rd4, %rd17;
	ld.global.f32 	%f13, [%rd18];
	max.f32 	%f14, %f12, %f13;
	add.s32 	%r19, %r12, 3584;
	mul.wide.u32 	%rd19, %r19, 4;
	add.s64 	%rd20, %rd4, %rd19;
	ld.global.f32 	%f15, [%rd20];
	max.f32 	%f16, %f14, %f15;
	shl.b32 	%r20, %r2, 2;
	mov.u32 	%r21, _ZZ27CoarsenedMaxReductionKernelPfS_E7input_s;
	add.s32 	%r3, %r21, %r20;
	st.shared.f32 	[%r3], %f16;
	setp.lt.u32 	%p1, %r25, 2;
	@%p1 bra 	$L__BB1_4;
$L__BB1_1:
	shr.u32 	%r5, %r25, 1;
	bar.sync 	0;
	setp.ge.u32 	%p2, %r2, %r5;
	@%p2 bra 	$L__BB1_3;
	ld.shared.f32 	%f17, [%r3];
	shl.b32 	%r22, %r5, 2;
	add.s32 	%r23, %r3, %r22;
	ld.shared.f32 	%f18, [%r23];
	max.f32 	%f19, %f17, %f18;
	st.shared.f32 	[%r3], %f19;
$L__BB1_3:
	setp.gt.u32 	%p3, %r25, 3;
	mov.u32 	%r25, %r5;
	@%p3 bra 	$L__BB1_1;
$L__BB1_4:
	setp.ne.s32 	%p4, %r2, 0;
	@%p4 bra 	$L__BB1_7;
	ld.shared.f32 	%f1, [_ZZ27CoarsenedMaxReductionKernelPfS_E7input_s];
	ld.global.u32 	%r26, [%rd1];
$L__BB1_6:
	mov.b32 	%f20, %r26;
	max.f32 	%f21, %f1, %f20;
	mov.b32 	%r24, %f21;
	atom.relaxed.global.cas.b32 	%r8, [%rd1], %r26, %r24;
	setp.ne.s32 	%p5, %r26, %r8;
	mov.u32 	%r26, %r8;
	@%p5 bra 	$L__BB1_6;
$L__BB1_7:
	ret;

}
	// .globl	_Z42CoarsenedMaxReductionKernelaAbitraryLengthPfS_i
.visible .entry _Z42CoarsenedMaxReductionKernelaAbitraryLengthPfS_i(
	.param .u64 .ptr .align 1 _Z42CoarsenedMaxReductionKernelaAbitraryLengthPfS_i_param_0,
	.param .u64 .ptr .align 1 _Z42CoarsenedMaxReductionKernelaAbitraryLengthPfS_i_param_1,
	.param .u32 _Z42CoarsenedMaxReductionKernelaAbitraryLengthPfS_i_param_2
)
{
	.reg .pred 	%p<14>;
	.reg .b32 	%r<28>;
	.reg .b32 	%f<47>;
	.reg .b64 	%rd<21>;
	// demoted variable
	.shared .align 4 .b8 _ZZ42CoarsenedMaxReductionKernelaAbitraryLengthPfS_iE7input_s[2048];
	ld.param.u64 	%rd3, [_Z42CoarsenedMaxReductionKernelaAbitraryLengthPfS_i_param_0];
	ld.param.u64 	%rd4, [_Z42CoarsenedMaxReductionKernelaAbitraryLengthPfS_i_param_1];
	ld.param.u32 	%r17, [_Z42CoarsenedMaxReductionKernelaAbitraryLengthPfS_i_param_2];
	cvta.to.global.u64 	%rd1, %rd3;
	cvta.to.global.u64 	%rd2, %rd4;
	mov.u32 	%r1, %tid.x;
	mov.u32 	%r26, %ntid.x;
	mov.u32 	%r18, %ctaid.x;
	mul.lo.s32 	%r19, %r18, %r26;
	shl.b32 	%r20, %r19, 3;
	add.s32 	%r3, %r20, %r1;
	setp.ge.u32 	%p1, %r3, %r17;
	mov.f32 	%f39, 0fFF800000;
	@%p1 bra 	$L__BB2_2;
	mul.wide.u32 	%rd5, %r3, 4;
	add.s64 	%rd6, %rd1, %rd5;
	ld.global.f32 	%f39, [%rd6];
$L__BB2_2:
	add.s32 	%r4, %r3, %r26;
	setp.ge.u32 	%p2, %r4, %r17;
	mov.f32 	%f40, 0fFF800000;
	@%p2 bra 	$L__BB2_4;
	mul.wide.u32 	%rd7, %r4, 4;
	add.s64 	%rd8, %rd1, %rd7;
	ld.global.f32 	%f40, [%rd8];
$L__BB2_4:
	max.f32 	%f27, %f39, 0fFF800000;
	max.f32 	%f5, %f27, %f40;
	add.s32 	%r5, %r4, %r26;
	setp.ge.u32 	%p3, %r5, %r17;
	mov.f32 	%f41, 0fFF800000;
	@%p3 bra 	$L__BB2_6;
	mul.wide.u32 	%rd9, %r5, 4;
	add.s64 	%rd10, %rd1, %rd9;
	ld.global.f32 	%f41, [%rd10];
$L__BB2_6:
	max.f32 	%f8, %f5, %f41;
	add.s32 	%r6, %r5, %r26;
	setp.ge.u32 	%p4, %r6, %r17;
	mov.f32 	%f42, 0fFF800000;
	@%p4 bra 	$L__BB2_8;
	mul.wide.u32 	%rd11, %r6, 4;
	add.s64 	%rd12, %rd1, %rd11;
	ld.global.f32 	%f42, [%rd12];
$L__BB2_8:
	max.f32 	%f11, %f8, %f42;
	add.s32 	%r7, %r6, %r26;
	setp.ge.u32 	%p5, %r7, %r17;
	mov.f32 	%f43, 0fFF800000;
	@%p5 bra 	$L__BB2_10;
	mul.wide.u32 	%rd13, %r7, 4;
	add.s64 	%rd14, %rd1, %rd13;
	ld.global.f32 	%f43, [%rd14];
$L__BB2_10:
	max.f32 	%f14, %f11, %f43;
	add.s32 	%r8, %r7, %r26;
	setp.ge.u32 	%p6, %r8, %r17;
	mov.f32 	%f44, 0fFF800000;
	@%p6 bra 	$L__BB2_12;
	mul.wide.u32 	%rd15, %r8, 4;
	add.s64 	%rd16, %rd1, %rd15;
	ld.global.f32 	%f44, [%rd16];
$L__BB2_12:
	max.f32 	%f17, %f14, %f44;
	add.s32 	%r9, %r8, %r26;
	setp.ge.u32 	%p7, %r9, %r17;
	mov.f32 	%f45, 0fFF800000;
	@%p7 bra 	$L__BB2_14;
	mul.wide.u32 	%rd17, %r9, 4;
	add.s64 	%rd18, %rd1, %rd17;
	ld.global.f32 	%f45, [%rd18];
$L__BB2_14:
	max.f32 	%f20, %f17, %f45;
	add.s32 	%r10, %r9, %r26;
	setp.ge.u32 	%p8, %r10, %r17;
	mov.f32 	%f46, 0fFF800000;
	@%p8 bra 	$L__BB2_16;
	mul.wide.u32 	%rd19, %r10, 4;
	add.s64 	%rd20, %rd1, %rd19;
	ld.global.f32 	%f46, [%rd20];
$L__BB2_16:
	max.f32 	%f33, %f20, %f46;
	shl.b32 	%r21, %r1, 2;
	mov.u32 	%r22, _ZZ42CoarsenedMaxReductionKernelaAbitraryLengthPfS_iE7input_s;
	add.s32 	%r11, %r22, %r21;
	st.shared.f32 	[%r11], %f33;
	setp.lt.u32 	%p9, %r26, 2;
	@%p9 bra 	$L__BB2_20;
$L__BB2_17:
	shr.u32 	%r13, %r26, 1;
	bar.sync 	0;
	setp.ge.u32 	%p10, %r1, %r13;
	@%p10 bra 	$L__BB2_19;
	ld.shared.f32 	%f34, [%r11];
	shl.b32 	%r23, %r13, 2;
	add.s32 	%r24, %r11, %r23;
	ld.shared.f32 	%f35, [%r24];
	max.f32 	%f36, %f34, %f35;
	st.shared.f32 	[%r11], %f36;
$L__BB2_19:
	setp.gt.u32 	%p11, %r26, 3;
	mov.u32 	%r26, %r13;
	@%p11 bra 	$L__BB2_17;
$L__BB2_20:
	setp.ne.s32 	%p12, %r1, 0;
	@%p12 bra 	$L__BB2_23;
	ld.shared.f32 	%f23, [_ZZ42CoarsenedMaxReductionKernelaAbitraryLengthPfS_iE7input_s];
	ld.global.u32 	%r27, [%rd2];
$L__BB2_22:
	mov.b32 	%f37, %r27;
	max.f32 	%f38, %f23, %f37;
	mov.b32 	%r25, %f38;
	atom.relaxed.global.cas.b32 	%r16, [%rd2], %r27, %r25;
	setp.ne.s32 	%p13, %r27, %r16;
	mov.u32 	%r27, %r16;
	@%p13 bra 	$L__BB2_22;
$L__BB2_23:
	ret;

}


// ===== COMPILED SASS (sm_100) =====

	.target	sm_100

	.elftype	@"ET_EXEC"


//--------------------- .note.nv.tkinfo           --------------------------
	.section	.note.nv.tkinfo,"",@"SHT_NOTE"
	.sectionflags	@"SHF_NOTE_NV_TKINFO"
	.tkinfo
        /*0018*/ 	.word	0x00000002
        /*0030*/ 	.string	""
        /*0030*/ 	.string	"ptxas"
        /*0030*/ 	.string	"Cuda compilation tools, release 13.0, V13.0.88"
        /*0030*/ 	.string	"Build cuda_13.0.r13.0/compiler.36424714_0"
        /*0030*/ 	.string	"-arch sm_100 -m 64 "



//--------------------- .note.nv.cuinfo           --------------------------
	.section	.note.nv.cuinfo,"",@"SHT_NOTE"
	.sectionflags	@"SHF_NOTE_NV_CUINFO"
        /*0018*/ 	.short	0x0002
        /*001a*/ 	.short	0x0064
        /*001c*/ 	.short	0x0082
	.zero		2


//--------------------- .nv.info                  --------------------------
	.section	.nv.info,"",@"SHT_CUDA_INFO"
	.align	4


	//----- nvinfo : EIATTR_REGCOUNT
	.align		4
        /*0000*/ 	.byte	0x04, 0x2f
        /*0002*/ 	.short	(.L_1 - .L_0)
	.align		4
.L_0:
        /*0004*/ 	.word	index@(_Z28ConvergentMaxReductionKernelPfS_)
        /*0008*/ 	.word	0x0000000c


	//----- nvinfo : EIATTR_FRAME_SIZE
	.align		4
.L_1:
        /*000c*/ 	.byte	0x04, 0x11
        /*000e*/ 	.short	(.L_3 - .L_2)
	.align		4
.L_2:
        /*0010*/ 	.word	index@(_Z28ConvergentMaxReductionKernelPfS_)
        /*0014*/ 	.word	0x00000000


	//----- nvinfo : EIATTR_REGCOUNT
	.align		4
.L_3:
        /*0018*/ 	.byte	0x04, 0x2f
        /*001a*/ 	.short	(.L_5 - .L_4)
	.align		4
.L_4:
        /*001c*/ 	.word	index@(_Z27CoarsenedMaxReductionKernelPfS_)
        /*0020*/ 	.word	0x00000018


	//----- nvinfo : EIATTR_FRAME_SIZE
	.align		4
.L_5:
        /*0024*/ 	.byte	0x04, 0x11
        /*0026*/ 	.short	(.L_7 - .L_6)
	.align		4
.L_6:
        /*0028*/ 	.word	index@(_Z27CoarsenedMaxReductionKernelPfS_)
        /*002c*/ 	.word	0x00000000


	//----- nvinfo : EIATTR_REGCOUNT
	.align		4
.L_7:
        /*0030*/ 	.byte	0x04, 0x2f
        /*0032*/ 	.short	(.L_9 - .L_8)
	.align		4
.L_8:
        /*0034*/ 	.word	index@(_Z42CoarsenedMaxReductionKernelaAbitraryLengthPfS_i)
        /*0038*/ 	.word	0x00000020


	//----- nvinfo : EIATTR_FRAME_SIZE
	.align		4
.L_9:
        /*003c*/ 	.byte	0x04, 0x11
        /*003e*/ 	.short	(.L_11 - .L_10)
	.align		4
.L_10:
        /*0040*/ 	.word	index@(_Z42CoarsenedMaxReductionKernelaAbitraryLengthPfS_i)
        /*0044*/ 	.word	0x00000000


	//----- nvinfo : EIATTR_MIN_STACK_SIZE
	.align		4
.L_11:
        /*0048*/ 	.byte	0x04, 0x12
        /*004a*/ 	.short	(.L_13 - .L_12)
	.align		4
.L_12:
        /*004c*/ 	.word	index@(_Z42CoarsenedMaxReductionKernelaAbitraryLengthPfS_i)
        /*0050*/ 	.word	0x00000000


	//----- nvinfo : EIATTR_MIN_STACK_SIZE
	.align		4
.L_13:
        /*0054*/ 	.byte	0x04, 0x12
        /*0056*/ 	.short	(.L_15 - .L_14)
	.align		4
.L_14:
        /*0058*/ 	.word	index@(_Z27CoarsenedMaxReductionKernelPfS_)
        /*005c*/ 	.word	0x00000000


	//----- nvinfo : EIATTR_MIN_STACK_SIZE
	.align		4
.L_15:
        /*0060*/ 	.byte	0x04, 0x12
        /*0062*/ 	.short	(.L_17 - .L_16)
	.align		4
.L_16:
        /*0064*/ 	.word	index@(_Z28ConvergentMaxReductionKernelPfS_)
        /*0068*/ 	.word	0x00000000
.L_17:


//--------------------- .nv.compat                --------------------------
	.section	.nv.compat,"",@"SHT_CUDA_COMPAT_INFO"
	.align	4
        /*0000*/ 	.byte	0x02, 0x09, 0x00, 0x00, 0x02, 0x02, 0x01, 0x00, 0x02, 0x05, 0x05, 0x00, 0x03, 0x07, 0x01, 0x01
        /*0010*/ 	.byte	0x02, 0x03, 0x00, 0x00, 0x02, 0x06, 0x01, 0x00, 0x04, 0x0b, 0x08, 0x00, 0x09, 0x00, 0x00, 0x00
        /*0020*/ 	.byte	0x00, 0x00, 0x00, 0x00


//--------------------- .nv.info._Z42CoarsenedMaxReductionKernelaAbitraryLengthPfS_i --------------------------
	.section	.nv.info._Z42CoarsenedMaxReductionKernelaAbitraryLengthPfS_i,"",@"SHT_CUDA_INFO"
	.sectionflags	@""
	.align	4


	//----- nvinfo : EIATTR_CUDA_API_VERSION
	.align		4
        /*0000*/ 	.byte	0x04, 0x37
        /*0002*/ 	.short	(.L_19 - .L_18)
.L_18:
        /*0004*/ 	.word	0x00000082


	//----- nvinfo : EIATTR_KPARAM_INFO
	.align		4
.L_19:
        /*0008*/ 	.byte	0x04, 0x17
        /*000a*/ 	.short	(.L_21 - .L_20)
.L_20:
        /*000c*/ 	.word	0x00000000
        /*0010*/ 	.short	0x0002
        /*0012*/ 	.short	0x0010
        /*0014*/ 	.byte	0x00, 0xf0, 0x11, 0x00


	//----- nvinfo : EIATTR_KPARAM_INFO
	.align		4
.L_21:
        /*0018*/ 	.byte	0x04, 0x17
        /*001a*/ 	.short	(.L_23 - .L_22)
.L_22:
        /*001c*/ 	.word	0x00000000
        /*0020*/ 	.short	0x0001
        /*0022*/ 	.short	0x0008
        /*0024*/ 	.byte	0x00, 0xf5, 0x21, 0x00


	//----- nvinfo : EIATTR_KPARAM_INFO
	.align		4
.L_23:
        /*0028*/ 	.byte	0x04, 0x17
        /*002a*/ 	.short	(.L_25 - .L_24)
.L_24:
        /*002c*/ 	.word	0x00000000
        /*0030*/ 	.short	0x0000
        /*0032*/ 	.short	0x0000
        /*0034*/ 	.byte	0x00, 0xf5, 0x21, 0x00


	//----- nvinfo : EIATTR_SPARSE_MMA_MASK
	.align		4
.L_25:
        /*0038*/ 	.byte	0x03, 0x50
        /*003a*/ 	.short	0x0000


	//----- nvinfo : EIATTR_MAXREG_COUNT
	.align		4
        /*003c*/ 	.byte	0x03, 0x1b
        /*003e*/ 	.short	0x00ff


	//----- nvinfo : EIATTR_NUM_BARRIERS
	.align		4
        /*0040*/ 	.byte	0x02, 0x4c
        /*0042*/ 	.byte	0x01
	.zero		1


	//----- nvinfo : EIATTR_MERCURY_ISA_VERSION
	.align		4
        /*0044*/ 	.byte	0x03, 0x5f
        /*0046*/ 	.short	0x0101


	//----- nvinfo : EIATTR_VRC_CTA_INIT_COUNT
	.align		4
        /*0048*/ 	.byte	0x02, 0x4a
	.zero		1
	.zero		1


	//----- nvinfo : EIATTR_EXIT_INSTR_OFFSETS
	.align		4
        /*004c*/ 	.byte	0x04, 0x1c
        /*004e*/ 	.short	(.L_27 - .L_26)


	//   ....[0]....
.L_26:
        /*0050*/ 	.word	0x00000520


	//   ....[1]....
        /*0054*/ 	.word	0x000005f0


	//----- nvinfo : EIATTR_CRS_STACK_SIZE
	.align		4
.L_27:
        /*0058*/ 	.byte	0x04, 0x1e
        /*005a*/ 	.short	(.L_29 - .L_28)
.L_28:
        /*005c*/ 	.word	0x00000000


	//----- nvinfo : EIATTR_CBANK_PARAM_SIZE
	.align		4
.L_29:
        /*0060*/ 	.byte	0x03, 0x19
        /*0062*/ 	.short	0x0014


	//----- nvinfo : EIATTR_PARAM_CBANK
	.align		4
        /*0064*/ 	.byte	0x04, 0x0a
        /*0066*/ 	.short	(.L_31 - .L_30)
	.align		4
.L_30:
        /*0068*/ 	.word	index@(.nv.constant0._Z42CoarsenedMaxReductionKernelaAbitraryLengthPfS_i)
        /*006c*/ 	.short	0x0380
        /*006e*/ 	.short	0x0014


	//----- nvinfo : EIATTR_SW_WAR
	.align		4
.L_31:
        /*0070*/ 	.byte	0x04, 0x36
        /*0072*/ 	.short	(.L_33 - .L_32)
.L_32:
        /*0074*/ 	.word	0x00000008
.L_33:


//--------------------- .nv.info._Z27CoarsenedMaxReductionKernelPfS_ --------------------------
	.section	.nv.info._Z27CoarsenedMaxReductionKernelPfS_,"",@"SHT_CUDA_INFO"
	.sectionflags	@""
	.align	4


	//----- nvinfo : EIATTR_CUDA_API_VERSION
	.align		4
        /*0000*/ 	.byte	0x04, 0x37
        /*0002*/ 	.short	(.L_35 - .L_34)
.L_34:
        /*0004*/ 	.word	0x00000082


	//----- nvinfo : EIATTR_KPARAM_INFO
	.align		4
.L_35:
        /*0008*/ 	.byte	0x04, 0x17
        /*000a*/ 	.short	(.L_37 - .L_36)
.L_36:
        /*000c*/ 	.word	0x00000000
        /*0010*/ 	.short	0x0001
        /*0012*/ 	.short	0x0008
        /*0014*/ 	.byte	0x00, 0xf5, 0x21, 0x00


	//----- nvinfo : EIATTR_KPARAM_INFO
	.align		4
.L_37:
        /*0018*/ 	.byte	0x04, 0x17
        /*001a*/ 	.short	(.L_39 - .L_38)
.L_38:
        /*001c*/ 	.word	0x00000000
        /*0020*/ 	.short	0x0000
        /*0022*/ 	.short	0x0000
        /*0024*/ 	.byte	0x00, 0xf5, 0x21, 0x00


	//----- nvinfo : EIATTR_SPARSE_MMA_MASK
	.align		4
.L_39:
        /*0028*/ 	.byte	0x03, 0x50
        /*002a*/ 	.short	0x0000


	//----- nvinfo : EIATTR_MAXREG_COUNT
	.align		4
        /*002c*/ 	.byte	0x03, 0x1b
        /*002e*/ 	.short	0x00ff


	//----- nvinfo : EIATTR_NUM_BARRIERS
	.align		4
        /*0030*/ 	.byte	0x02, 0x4c
        /*0032*/ 	.byte	0x01
	.zero		1


	//----- nvinfo : EIATTR_MERCURY_ISA_VERSION
	.align		4
        /*0034*/ 	.byte	0x03, 0x5f
        /*0036*/ 	.short	0x0101


	//----- nvinfo : EIATTR_VRC_CTA_INIT_COUNT
	.align		4
        /*0038*/ 	.byte	0x02, 0x4a
	.zero		1
	.zero		1


	//----- nvinfo : EIATTR_EXIT_INSTR_OFFSETS
	.align		4
        /*003c*/ 	.byte	0x04, 0x1c
        /*003e*/ 	.short	(.L_41 - .L_40)


	//   ....[0]....
.L_40:
        /*0040*/ 	.word	0x00000370


	//   ....[1]....
        /*0044*/ 	.word	0x00000440


	//----- nvinfo : EIATTR_CRS_STACK_SIZE
	.align		4
.L_41:
        /*0048*/ 	.byte	0x04, 0x1e
        /*004a*/ 	.short	(.L_43 - .L_42)
.L_42:
        /*004c*/ 	.word	0x00000000


	//----- nvinfo : EIATTR_CBANK_PARAM_SIZE
	.align		4
.L_43:
        /*0050*/ 	.byte	0x03, 0x19
        /*0052*/ 	.short	0x0010


	//----- nvinfo : EIATTR_PARAM_CBANK
	.align		4
        /*0054*/ 	.byte	0x04, 0x0a
        /*0056*/ 	.short	(.L_45 - .L_44)
	.align		4
.L_44:
        /*0058*/ 	.word	index@(.nv.constant0._Z27CoarsenedMaxReductionKernelPfS_)
        /*005c*/ 	.short	0x0380
        /*005e*/ 	.short	0x0010


	//----- nvinfo : EIATTR_SW_WAR
	.align		4
.L_45:
        /*0060*/ 	.byte	0x04, 0x36
        /*0062*/ 	.short	(.L_47 - .L_46)
.L_46:
        /*0064*/ 	.word	0x00000008
.L_47:


//--------------------- .nv.info._Z28ConvergentMaxReductionKernelPfS_ --------------------------
	.section	.nv.info._Z28ConvergentMaxReductionKernelPfS_,"",@"SHT_CUDA_INFO"
	.sectionflags	@""
	.align	4


	//----- nvinfo : EIATTR_CUDA_API_VERSION
	.align		4
        /*0000*/ 	.byte	0x04, 0x37
        /*0002*/ 	.short	(.L_49 - .L_48)
.L_48:
        /*0004*/ 	.word	0x00000082


	//----- nvinfo : EIATTR_KPARAM_INFO
	.align		4
.L_49:
        /*0008*/ 	.byte	0x04, 0x17
        /*000a*/ 	.short	(.L_51 - .L_50)
.L_50:
        /*000c*/ 	.word	0x00000000
        /*0010*/ 	.short	0x0001
        /*0012*/ 	.short	0x0008
        /*0014*/ 	.byte	0x00, 0xf5, 0x21, 0x00


	//----- nvinfo : EIATTR_KPARAM_INFO
	.align		4
.L_51:
        /*0018*/ 	.byte	0x04, 0x17
        /*001a*/ 	.short	(.L_53 - .L_52)
.L_52:
        /*001c*/ 	.word	0x00000000
        /*0020*/ 	.short	0x0000
        /*0022*/ 	.short	0x0000
        /*0024*/ 	.byte	0x00, 0xf5, 0x21, 0x00


	//----- nvinfo : EIATTR_SPARSE_MMA_MASK
	.align		4
.L_53:
        /*0028*/ 	.byte	0x03, 0x50
        /*002a*/ 	.short	0x0000


	//----- nvinfo : EIATTR_MAXREG_COUNT
	.align		4
        /*002c*/ 	.byte	0x03, 0x1b
        /*002e*/ 	.short	0x00ff


	//----- nvinfo : EIATTR_NUM_BARRIERS
	.align		4
        /*0030*/ 	.byte	0x02, 0x4c
        /*0032*/ 	.byte	0x01
	.zero		1


	//----- nvinfo : EIATTR_MERCURY_ISA_VERSION
	.align		4
        /*0034*/ 	.byte	0x03, 0x5f
        /*0036*/ 	.short	0x0101


	//----- nvinfo : EIATTR_VRC_CTA_INIT_COUNT
	.align		4
        /*0038*/ 	.byte	0x02, 0x4a
	.zero		1
	.zero		1


	//----- nvinfo : EIATTR_EXIT_INSTR_OFFSETS
	.align		4
        /*003c*/ 	.byte	0x04, 0x1c
        /*003e*/ 	.short	(.L_55 - .L_54)


	//   ....[0]....
.L_54:
        /*0040*/ 	.word	0x00000150


	//   ....[1]....
        /*0044*/ 	.word	0x000001a0


	//----- nvinfo : EIATTR_CRS_STACK_SIZE
	.align		4
.L_55:
        /*0048*/ 	.byte	0x04, 0x1e
        /*004a*/ 	.short	(.L_57 - .L_56)
.L_56:
        /*004c*/ 	.word	0x00000000


	//----- nvinfo : EIATTR_CBANK_PARAM_SIZE
	.align		4
.L_57:
        /*0050*/ 	.byte	0x03, 0x19
        /*0052*/ 	.short	0x0010


	//----- nvinfo : EIATTR_PARAM_CBANK
	.align		4
        /*0054*/ 	.byte	0x04, 0x0a
        /*0056*/ 	.short	(.L_59 - .L_58)
	.align		4
.L_58:
        /*0058*/ 	.word	index@(.nv.constant0._Z28ConvergentMaxReductionKernelPfS_)
        /*005c*/ 	.short	0x0380
        /*005e*/ 	.short	0x0010


	//----- nvinfo : EIATTR_SW_WAR
	.align		4
.L_59:
        /*0060*/ 	.byte	0x04, 0x36
        /*0062*/ 	.short	(.L_61 - .L_60)
.L_60:
        /*0064*/ 	.word	0x00000008
.L_61:


//--------------------- .nv.callgraph             --------------------------
	.section	.nv.callgraph,"",@"SHT_CUDA_CALLGRAPH"
	.align	4
	.sectionentsize	8
	.align		4
        /*0000*/ 	.word	0x00000000
	.align		4
        /*0004*/ 	.word	0xffffffff
	.align		4
        /*0008*/ 	.word	0x00000000
	.align		4
        /*000c*/ 	.word	0xfffffffe
	.align		4
        /*0010*/ 	.word	0x00000000
	.align		4
        /*0014*/ 	.word	0xfffffffd
	.align		4
        /*0018*/ 	.word	0x00000000
	.align		4
        /*001c*/ 	.word	0xfffffffc


//--------------------- .text._Z42CoarsenedMaxReductionKernelaAbitraryLengthPfS_i --------------------------
	.section	.text._Z42CoarsenedMaxReductionKernelaAbitraryLengthPfS_i,"ax",@progbits
	.align	128
        .global         _Z42CoarsenedMaxReductionKernelaAbitraryLengthPfS_i
        .type           _Z42CoarsenedMaxReductionKernelaAbitraryLengthPfS_i,@function
        .size           _Z42CoarsenedMaxReductionKernelaAbitraryLengthPfS_i,(.L_x_12 - _Z42CoarsenedMaxReductionKernelaAbitraryLengthPfS_i)
        .other          _Z42CoarsenedMaxReductionKernelaAbitraryLengthPfS_i,@"STO_CUDA_ENTRY STV_DEFAULT"
_Z42CoarsenedMaxReductionKernelaAbitraryLengthPfS_i:
.text._Z42CoarsenedMaxReductionKernelaAbitraryLengthPfS_i:
[----:B------:R-:W-:Y:S01]  /*0000*/  LDC R1, c[0x0][0x37c] ;  /* 0x0000df00ff017b82 */ /* 0x000fe20000000800 */
[----:B------:R-:W0:Y:S01]  /*0010*/  S2R R3, SR_CTAID.X ;  /* 0x0000000000037919 */ /* 0x000e220000002500 */
[----:B------:R-:W1:Y:S01]  /*0020*/  LDCU UR4, c[0x0][0x360] ;  /* 0x00006c00ff0477ac */ /* 0x000e620008000800 */
[----:B------:R-:W-:Y:S01]  /*0030*/  IMAD.MOV.U32 R17, RZ, RZ, -0x800000 ;  /* 0xff800000ff117424 */ /* 0x000fe200078e00ff */
[----:B------:R-:W2:Y:S01]  /*0040*/  S2R R0, SR_TID.X ;  /* 0x0000000000007919 */ /* 0x000ea20000002100 */
[----:B------:R-:W3:Y:S01]  /*0050*/  LDCU UR5, c[0x0][0x390] ;  /* 0x00007200ff0577ac */ /* 0x000ee20008000800 */
[----:B------:R-:W4:Y:S01]  /*0060*/  LDCU.64 UR6, c[0x0][0x358] ;  /* 0x00006b00ff0677ac */ /* 0x000f220008000a00 */
[----:B-1----:R-:W-:Y:S02]  /*0070*/  IMAD.U32 R16, RZ, RZ, UR4 ;  /* 0x00000004ff107e24 */ /* 0x002fe4000f8e00ff */
[----:B0-----:R-:W-:-:S04]  /*0080*/  IMAD R3, R3, UR4, RZ ;  /* 0x0000000403037c24 */ /* 0x001fc8000f8e02ff */
[----:B--2---:R-:W-:-:S04]  /*0090*/  IMAD R5, R3, 0x8, R0 ;  /* 0x0000000803057824 */ /* 0x004fc800078e0200 */
[C---:B------:R-:W-:Y:S01]  /*00a0*/  IMAD.IADD R9, R5.reuse, 0x1, R16 ;  /* 0x0000000105097824 */ /* 0x040fe200078e0210 */
[----:B---3--:R-:W-:-:S03]  /*00b0*/  ISETP.GE.U32.AND P6, PT, R5, UR5, PT ;  /* 0x0000000505007c0c */ /* 0x008fc6000bfc6070 */
[----:B------:R-:W-:Y:S01]  /*00c0*/  IMAD.IADD R29, R16, 0x1, R9 ;  /* 0x00000001101d7824 */ /* 0x000fe200078e0209 */
[----:B------:R-:W-:-:S03]  /*00d0*/  ISETP.GE.U32.AND P5, PT, R9, UR5, PT ;  /* 0x0000000509007c0c */ /* 0x000fc6000bfa6070 */
[----:B------:R-:W-:Y:S01]  /*00e0*/  IMAD.IADD R27, R16, 0x1, R29 ;  /* 0x00000001101b7824 */ /* 0x000fe200078e021d */
[----:B------:R-:W-:-:S04]  /*00f0*/  ISETP.GE.U32.AND P4, PT, R29, UR5, PT ;  /* 0x000000051d007c0c */ /* 0x000fc8000bf86070 */
[C---:B------:R-:W-:Y:S01]  /*0100*/  IADD3 R25, PT, PT, R16.reuse, R27, RZ ;  /* 0x0000001b10197210 */ /* 0x040fe20007ffe0ff */
[----:B------:R-:W0:Y:S01]  /*0110*/  @!P6 LDC.64 R2, c[0x0][0x380] ;  /* 0x0000e000ff02eb82 */ /* 0x000e220000000a00 */
[----:B------:R-:W-:Y:S02]  /*0120*/  ISETP.GE.U32.AND P3, PT, R27, UR5, PT ;  /* 0x000000051b007c0c */ /* 0x000fe4000bf66070 */
[----:B------:R-:W-:Y:S01]  /*0130*/  ISETP.GE.U32.AND P2, PT, R25, UR5, PT ;  /* 0x0000000519007c0c */ /* 0x000fe2000bf46070 */
[----:B------:R-:W-:-:S04]  /*0140*/  IMAD.IADD R23, R16, 0x1, R25 ;  /* 0x0000000110177824 */ /* 0x000fc800078e0219 */
[----:B------:R-:W1:Y:S01]  /*0150*/  @!P5 LDC.64 R12, c[0x0][0x380] ;  /* 0x0000e000ff0cdb82 */ /* 0x000e620000000a00 */
[----:B------:R-:W-:Y:S01]  /*0160*/  ISETP.GE.U32.AND P1, PT, R23, UR5, PT ;  /* 0x0000000517007c0c */ /* 0x000fe2000bf26070 */
[----:B------:R-:W-:-:S05]  /*0170*/  IMAD.IADD R21, R16, 0x1, R23 ;  /* 0x0000000110157824 */ /* 0x000fca00078e0217 */
[----:B------:R-:W-:Y:S01]  /*0180*/  ISETP.GE.U32.AND P0, PT, R21, UR5, PT ;  /* 0x0000000515007c0c */ /* 0x000fe2000bf06070 */
[----:B------:R-:W2:Y:S01]  /*0190*/  @!P4 LDC.64 R14, c[0x0][0x380] ;  /* 0x0000e000ff0ecb82 */ /* 0x000ea20000000a00 */
[----:B------:R-:W-:Y:S01]  /*01a0*/  IADD3 R19, PT, PT, R16, R21, RZ ;  /* 0x0000001510137210 */ /* 0x000fe20007ffe0ff */
[----:B0-----:R-:W-:-:S06]  /*01b0*/  @!P6 IMAD.WIDE.U32 R2, R5, 0x4, R2 ;  /* 0x000000040502e825 */ /* 0x001fcc00078e0002 */
[----:B------:R-:W0:Y:S01]  /*01c0*/  @!P3 LDC.64 R10, c[0x0][0x380] ;  /* 0x0000e000ff0abb82 */ /* 0x000e220000000a00 */
[----:B----4-:R3:W4:Y:S01]  /*01d0*/  @!P6 LDG.E R17, desc[UR6][R2.64] ;  /* 0x000000060211e981 */ /* 0x010722000c1e1900 */
[----:B------:R-:W-:Y:S01]  /*01e0*/  ISETP.GE.U32.AND P6, PT, R19, UR5, PT ;  /* 0x0000000513007c0c */ /* 0x000fe2000bfc6070 */
[----:B------:R-:W-:-:S05]  /*01f0*/  IMAD.MOV.U32 R18, RZ, RZ, -0x800000 ;  /* 0xff800000ff127424 */ /* 0x000fca00078e00ff */
[----:B------:R-:W5:Y:S01]  /*0200*/  @!P1 LDC.64 R4, c[0x0][0x380] ;  /* 0x0000e000ff049b82 */ /* 0x000f620000000a00 */
[----:B-1----:R-:W-:-:S04]  /*0210*/  @!P5 IMAD.WIDE.U32 R12, R9, 0x4, R12 ;  /* 0x00000004090cd825 */ /* 0x002fc800078e000c */
[----:B------:R-:W-:Y:S01]  /*0220*/  IMAD.MOV.U32 R20, RZ, RZ, -0x800000 ;  /* 0xff800000ff147424 */ /* 0x000fe200078e00ff */
[----:B------:R1:W4:Y:S01]  /*0230*/  @!P5 LDG.E R18, desc[UR6][R12.64] ;  /* 0x000000060c12d981 */ /* 0x000322000c1e1900 */
[----:B--2---:R-:W-:Y:S01]  /*0240*/  @!P4 IMAD.WIDE.U32 R14, R29, 0x4, R14 ;  /* 0x000000041d0ec825 */ /* 0x004fe200078e000e */
[----:B---3--:R-:W2:Y:S03]  /*0250*/  @!P2 LDC.64 R2, c[0x0][0x380] ;  /* 0x0000e000ff02ab82 */ /* 0x008ea60000000a00 */
[----:B------:R-:W-:Y:S01]  /*0260*/  IMAD.MOV.U32 R22, RZ, RZ, -0x800000 ;  /* 0xff800000ff167424 */ /* 0x000fe200078e00ff */
[----:B------:R-:W3:Y:S04]  /*0270*/  @!P4 LDG.E R20, desc[UR6][R14.64] ;  /* 0x000000060e14c981 */ /* 0x000ee8000c1e1900 */
[----:B------:R-:W1:Y:S08]  /*0280*/  @!P0 LDC.64 R6, c[0x0][0x380] ;  /* 0x0000e000ff068b82 */ /* 0x000e700000000a00 */
[----:B------:R-:W1:Y:S01]  /*0290*/  @!P6 LDC.64 R8, c[0x0][0x380] ;  /* 0x0000e000ff08eb82 */ /* 0x000e620000000a00 */
[----:B0-----:R-:W-:Y:S01]  /*02a0*/  @!P3 IMAD.WIDE.U32 R10, R27, 0x4, R10 ;  /* 0x000000041b0ab825 */ /* 0x001fe200078e000a */
[----:B------:R-:W-:-:S03]  /*02b0*/  MOV R24, 0xff800000 ;  /* 0xff80000000187802 */ /* 0x000fc60000000f00 */
[----:B-----5:R-:W-:Y:S01]  /*02c0*/  @!P1 IMAD.WIDE.U32 R4, R23, 0x4, R4 ;  /* 0x0000000417049825 */ /* 0x020fe200078e0004 */
[----:B------:R-:W5:Y:S03]  /*02d0*/  @!P3 LDG.E R22, desc[UR6][R10.64] ;  /* 0x000000060a16b981 */ /* 0x000f66000c1e1900 */
[----:B--2---:R-:W-:-:S04]  /*02e0*/  @!P2 IMAD.WIDE.U32 R2, R25, 0x4, R2 ;  /* 0x000000041902a825 */ /* 0x004fc800078e0002 */
[----:B------:R-:W-:Y:S01]  /*02f0*/  IMAD.MOV.U32 R23, RZ, RZ, -0x800000 ;  /* 0xff800000ff177424 */ /* 0x000fe200078e00ff */
[----:B------:R0:W2:Y:S01]  /*0300*/  @!P2 LDG.E R24, desc[UR6][R2.64] ;  /* 0x000000060218a981 */ /* 0x0000a2000c1e1900 */
[----:B-1----:R-:W-:Y:S02]  /*0310*/  IMAD.MOV.U32 R12, RZ, RZ, -0x800000 ;  /* 0xff800000ff0c7424 */ /* 0x002fe400078e00ff */
[----:B------:R-:W-:Y:S02]  /*0320*/  @!P0 IMAD.WIDE.U32 R6, R21, 0x4, R6 ;  /* 0x0000000415068825 */ /* 0x000fe400078e0006 */
[----:B------:R-:W2:Y:S02]  /*0330*/  @!P1 LDG.E R23, desc[UR6][R4.64] ;  /* 0x0000000604179981 */ /* 0x000ea4000c1e1900 */
[----:B------:R-:W-:Y:S02]  /*0340*/  IMAD.MOV.U32 R13, RZ, RZ, -0x800000 ;  /* 0xff800000ff0d7424 */ /* 0x000fe400078e00ff */
[----:B------:R-:W2:Y:S01]  /*0350*/  @!P0 LDG.E R12, desc[UR6][R6.64] ;  /* 0x00000006060c8981 */ /* 0x000ea2000c1e1900 */
[----:B------:R-:W-:-:S05]  /*0360*/  @!P6 IMAD.WIDE.U32 R8, R19, 0x4, R8 ;  /* 0x000000041308e825 */ /* 0x000fca00078e0008 */
[----:B------:R-:W2:Y:S01]  /*0370*/  @!P6 LDG.E R13, desc[UR6][R8.64] ;  /* 0x00000006080de981 */ /* 0x000ea2000c1e1900 */
[----:B------:R-:W1:Y:S01]  /*0380*/  S2UR UR5, SR_CgaCtaId ;  /* 0x00000000000579c3 */ /* 0x000e620000008800 */
[----:B------:R-:W-:Y:S01]  /*0390*/  UMOV UR4, 0x400 ;  /* 0x0000040000047882 */ /* 0x000fe20000000000 */
[----:B------:R-:W-:Y:S01]  /*03a0*/  ISETP.GE.U32.AND P0, PT, R16, 0x2, PT ;  /* 0x000000021000780c */ /* 0x000fe20003f06070 */
[----:B-1----:R-:W-:-:S06]  /*03b0*/  ULEA UR4, UR5, UR4, 0x18 ;  /* 0x0000000405047291 */ /* 0x002fcc000f8ec0ff */
[C---:B0-----:R-:W-:Y:S02]  /*03c0*/  LEA R2, R0.reuse, UR4, 0x2 ;  /* 0x0000000400027c11 */ /* 0x041fe4000f8e10ff */
[----:B------:R-:W-:Y:S02]  /*03d0*/  ISETP.NE.AND P1, PT, R0, RZ, PT ;  /* 0x000000ff0000720c */ /* 0x000fe40003f25270 */
[----:B----4-:R-:W-:-:S04]  /*03e0*/  FMNMX3 R17, R17, -INF , R18, !PT ;  /* 0xff80000011117876 */ /* 0x010fc80007800012 */
[----:B---3--:R-:W-:-:S04]  /*03f0*/  FMNMX R17, R17, R20, !PT ;  /* 0x0000001411117209 */ /* 0x008fc80007800000 */
[----:B-----5:R-:W-:-:S04]  /*0400*/  FMNMX R17, R17, R22, !PT ;  /* 0x0000001611117209 */ /* 0x020fc80007800000 */
[----:B--2---:R-:W-:-:S04]  /*0410*/  FMNMX R24, R17, R24, !PT ;  /* 0x0000001811187209 */ /* 0x004fc80007800000 */
[----:B------:R-:W-:-:S04]  /*0420*/  FMNMX R23, R24, R23, !PT ;  /* 0x0000001718177209 */ /* 0x000fc80007800000 */
[----:B------:R-:W-:-:S04]  /*0430*/  FMNMX R12, R23, R12, !PT ;  /* 0x0000000c170c7209 */ /* 0x000fc80007800000 */
[----:B------:R-:W-:-:S05]  /*0440*/  FMNMX R13, R12, R13, !PT ;  /* 0x0000000d0c0d7209 */ /* 0x000fca0007800000 */
[----:B------:R0:W-:Y:S01]  /*0450*/  STS [R2], R13 ;  /* 0x0000000d02007388 */ /* 0x0001e20000000800 */
[----:B------:R-:W-:Y:S05]  /*0460*/  @!P0 BRA `(.L_x_0) ;  /* 0x00000000002c8947 */ /* 0x000fea0003800000 */
.L_x_1:
[----:B------:R-:W-:Y:S01]  /*0470*/  BAR.SYNC.DEFER_BLOCKING 0x0 ;  /* 0x0000000000007b1d */ /* 0x000fe20000010000 */
[----:B------:R-:W-:-:S04]  /*0480*/  SHF.R.U32.HI R5, RZ, 0x1, R16 ;  /* 0x00000001ff057819 */ /* 0x000fc80000011610 */
[----:B------:R-:W-:-:S13]  /*0490*/  ISETP.GE.U32.AND P0, PT, R0, R5, PT ;  /* 0x000000050000720c */ /* 0x000fda0003f06070 */
[----:B------:R-:W-:Y:S01]  /*04a0*/  @!P0 LEA R4, R5, R2, 0x2 ;  /* 0x0000000205048211 */ /* 0x000fe200078e10ff */
[----:B------:R-:W-:Y:S05]  /*04b0*/  @!P0 LDS R3, [R2] ;  /* 0x0000000002038984 */ /* 0x000fea0000000800 */
[----:B------:R-:W1:Y:S02]  /*04c0*/  @!P0 LDS R4, [R4] ;  /* 0x0000000004048984 */ /* 0x000e640000000800 */
[----:B-1----:R-:W-:-:S05]  /*04d0*/  @!P0 FMNMX R3, R3, R4, !PT ;  /* 0x0000000403038209 */ /* 0x002fca0007800000 */
[----:B------:R1:W-:Y:S01]  /*04e0*/  @!P0 STS [R2], R3 ;  /* 0x0000000302008388 */ /* 0x0003e20000000800 */
[----:B------:R-:W-:Y:S01]  /*04f0*/  ISETP.GT.U32.AND P0, PT, R16, 0x3, PT ;  /* 0x000000031000780c */ /* 0x000fe20003f04070 */
[----:B------:R-:W-:-:S12]  /*0500*/  IMAD.MOV.U32 R16, RZ, RZ, R5 ;  /* 0x000000ffff107224 */ /* 0x000fd800078e0005 */
[----:B-1----:R-:W-:Y:S05]  /*0510*/  @P0 BRA `(.L_x_1) ;  /* 0xfffffffc00d40947 */ /* 0x002fea000383ffff */
.L_x_0:
[----:B------:R-:W-:Y:S05]  /*0520*/  @P1 EXIT ;  /* 0x000000000000194d */ /* 0x000fea0003800000 */
[----:B0-----:R-:W0:Y:S02]  /*0530*/  LDC.64 R2, c[0x0][0x388] ;  /* 0x0000e200ff027b82 */ /* 0x001e240000000a00 */
[----:B0-----:R0:W5:Y:S06]  /*0540*/  LDG.E R6, desc[UR6][R2.64] ;  /* 0x0000000602067981 */ /* 0x00116c000c1e1900 */
[----:B------:R-:W1:Y:S01]  /*0550*/  S2UR UR5, SR_CgaCtaId ;  /* 0x00000000000579c3 */ /* 0x000e620000008800 */
[----:B------:R-:W-:Y:S02]  /*0560*/  UMOV UR4, 0x400 ;  /* 0x0000040000047882 */ /* 0x000fe40000000000 */
[----:B-1----:R-:W-:-:S09]  /*0570*/  ULEA UR4, UR5, UR4, 0x18 ;  /* 0x0000000405047291 */ /* 0x002fd2000f8ec0ff */
[----:B0-----:R-:W1:Y:S03]  /*0580*/  LDS R5, [UR4] ;  /* 0x00000004ff057984 */ /* 0x001e660008000800 */
.L_x_2:
[----:B-1---5:R-:W-:Y:S01]  /*0590*/  FMNMX R7, R5, R6, !PT ;  /* 0x0000000605077209 */ /* 0x022fe20007800000 */
[----:B------:R-:W-:Y:S05]  /*05a0*/  YIELD ;  /* 0x0000000000007946 */ /* 0x000fea0003800000 */
[----:B------:R-:W2:Y:S02]  /*05b0*/  ATOMG.E.CAS.STRONG.GPU PT, R7, [R2], R6, R7 ;  /* 0x00000006020773a9 */ /* 0x000ea400001ee107 */
[----:B--2---:R-:W-:Y:S01]  /*05c0*/  ISETP.NE.AND P0, PT, R6, R7, PT ;  /* 0x000000070600720c */ /* 0x004fe20003f05270 */
[----:B------:R-:W-:-:S12]  /*05d0*/  IMAD.MOV.U32 R6, RZ, RZ, R7 ;  /* 0x000000ffff067224 */ /* 0x000fd800078e0007 */
[----:B------:R-:W-:Y:S05]  /*05e0*/  @P0 BRA `(.L_x_2) ;  /* 0xfffffffc00e80947 */ /* 0x000fea000383ffff */
[----:B------:R-:W-:Y:S05]  /*05f0*/  EXIT ;  /* 0x000000000000794d */ /* 0x000fea0003800000 */
.L_x_3:
[----:B------:R-:W-:-:S00]  /*0600*/  BRA `(.L_x_3) ;  /* 0xfffffffc00fc7947 */ /* 0x000fc0000383ffff */
[----:B------:R-:W-:-:S00]  /*0610*/  NOP ;  /* 0x0000000000007918 */ /* 0x000fc00000000000 */
        /* <DEDUP_REMOVED lines=14> */
.L_x_12:


//--------------------- .text._Z27CoarsenedMaxReductionKernelPfS_ --------------------------
	.section	.text._Z27CoarsenedMaxReductionKernelPfS_,"ax",@progbits
	.align	128
        .global         _Z27CoarsenedMaxReductionKernelPfS_
        .type           _Z27CoarsenedMaxReductionKernelPfS_,@function
        .size           _Z27CoarsenedMaxReductionKernelPfS_,(.L_x_13 - _Z27CoarsenedMaxReductionKernelPfS_)
        .other          _Z27CoarsenedMaxReductionKernelPfS_,@"STO_CUDA_ENTRY STV_DEFAULT"
_Z27CoarsenedMaxReductionKernelPfS_:
.text._Z27CoarsenedMaxReductionKernelPfS_:
[----:B------:R-:W-:Y:S01]  /*0000*/  LDC R1, c[0x0][0x37c] ;  /* 0x0000df00ff017b82 */ /* 0x000fe20000000800 */
[----:B------:R-:W0:Y:S01]  /*0010*/  S2R R5, SR_CTAID.X ;  /* 0x0000000000057919 */ /* 0x000e220000002500 */
[----:B------:R-:W0:Y:S06]  /*0020*/  LDCU UR8, c[0x0][0x360] ;  /* 0x00006c00ff0877ac */ /* 0x000e2c0008000800 */
[----:B------:R-:W1:Y:S01]  /*0030*/  LDC.64 R2, c[0x0][0x380] ;  /* 0x0000e000ff027b82 */ /* 0x000e620000000a00 */
[----:B------:R-:W2:Y:S01]  /*0040*/  S2R R0, SR_TID.X ;  /* 0x0000000000007919 */ /* 0x000ea20000002100 */
[----:B------:R-:W3:Y:S01]  /*0050*/  LDCU.64 UR6, c[0x0][0x358] ;  /* 0x00006b00ff0677ac */ /* 0x000ee20008000a00 */
[----:B0-----:R-:W-:-:S04]  /*0060*/  IMAD R5, R5, UR8, RZ ;  /* 0x0000000805057c24 */ /* 0x001fc8000f8e02ff */
[----:B--2---:R-:W-:-:S04]  /*0070*/  IMAD R15, R5, 0x8, R0 ;  /* 0x00000008050f7824 */ /* 0x004fc800078e0200 */
[C---:B------:R-:W-:Y:S01]  /*0080*/  VIADD R7, R15.reuse, 0x200 ;  /* 0x000002000f077836 */ /* 0x040fe20000000000 */
[C---:B------:R-:W-:Y:S01]  /*0090*/  IADD3 R9, PT, PT, R15.reuse, 0x400, RZ ;  /* 0x000004000f097810 */ /* 0x040fe20007ffe0ff */
[C---:B-1----:R-:W-:Y:S01]  /*00a0*/  IMAD.WIDE.U32 R4, R15.reuse, 0x4, R2 ;  /* 0x000000040f047825 */ /* 0x042fe200078e0002 */
[----:B------:R-:W-:-:S03]  /*00b0*/  IADD3 R13, PT, PT, R15, 0x800, RZ ;  /* 0x000008000f0d7810 */ /* 0x000fc60007ffe0ff */
[--C-:B------:R-:W-:Y:S01]  /*00c0*/  IMAD.WIDE.U32 R6, R7, 0x4, R2.reuse ;  /* 0x0000000407067825 */ /* 0x100fe200078e0002 */
[C---:B------:R-:W-:Y:S01]  /*00d0*/  IADD3 R19, PT, PT, R15.reuse, 0xc00, RZ ;  /* 0x00000c000f137810 */ /* 0x040fe20007ffe0ff */
[----:B---3--:R0:W2:Y:S02]  /*00e0*/  LDG.E R4, desc[UR6][R4.64] ;  /* 0x0000000604047981 */ /* 0x0080a4000c1e1900 */
[----:B------:R-:W-:Y:S02]  /*00f0*/  VIADD R11, R15, 0x600 ;  /* 0x000006000f0b7836 */ /* 0x000fe40000000000 */
[----:B------:R-:W-:Y:S01]  /*0100*/  IMAD.WIDE.U32 R8, R9, 0x4, R2 ;  /* 0x0000000409087825 */ /* 0x000fe200078e0002 */
[----:B------:R-:W2:Y:S03]  /*0110*/  LDG.E R7, desc[UR6][R6.64] ;  /* 0x0000000606077981 */ /* 0x000ea6000c1e1900 */
[----:B------:R-:W-:-:S02]  /*0120*/  VIADD R17, R15, 0xa00 ;  /* 0x00000a000f117836 */ /* 0x000fc40000000000 */
[--C-:B------:R-:W-:Y:S01]  /*0130*/  IMAD.WIDE.U32 R10, R11, 0x4, R2.reuse ;  /* 0x000000040b0a7825 */ /* 0x100fe200078e0002 */
[----:B------:R-:W2:Y:S03]  /*0140*/  LDG.E R8, desc[UR6][R8.64] ;  /* 0x0000000608087981 */ /* 0x000ea6000c1e1900 */
[--C-:B------:R-:W-:Y:S02]  /*0150*/  IMAD.WIDE.U32 R12, R13, 0x4, R2.reuse ;  /* 0x000000040d0c7825 */ /* 0x100fe400078e0002 */
[----:B------:R-:W3:Y:S02]  /*0160*/  LDG.E R11, desc[UR6][R10.64] ;  /* 0x000000060a0b7981 */ /* 0x000ee4000c1e1900 */
[----:B------:R-:W-:Y:S02]  /*0170*/  VIADD R21, R15, 0xe00 ;  /* 0x00000e000f157836 */ /* 0x000fe40000000000 */
[--C-:B------:R-:W-:Y:S01]  /*0180*/  IMAD.WIDE.U32 R14, R17, 0x4, R2.reuse ;  /* 0x00000004110e7825 */ /* 0x100fe200078e0002 */
[----:B------:R-:W3:Y:S03]  /*0190*/  LDG.E R12, desc[UR6][R12.64] ;  /* 0x000000060c0c7981 */ /* 0x000ee6000c1e1900 */
[----:B------:R-:W-:-:S02]  /*01a0*/  IMAD.WIDE.U32 R16, R19, 0x4, R2 ;  /* 0x0000000413107825 */ /* 0x000fc400078e0002 */
[----:B------:R-:W4:Y:S02]  /*01b0*/  LDG.E R15, desc[UR6][R14.64] ;  /* 0x000000060e0f7981 */ /* 0x000f24000c1e1900 */
[----:B------:R-:W-:Y:S02]  /*01c0*/  IMAD.WIDE.U32 R2, R21, 0x4, R2 ;  /* 0x0000000415027825 */ /* 0x000fe400078e0002 */
[----:B------:R-:W4:Y:S04]  /*01d0*/  LDG.E R16, desc[UR6][R16.64] ;  /* 0x0000000610107981 */ /* 0x000f28000c1e1900 */
[----:B------:R-:W5:Y:S01]  /*01e0*/  LDG.E R3, desc[UR6][R2.64] ;  /* 0x0000000602037981 */ /* 0x000f62000c1e1900 */
[----:B------:R-:W1:Y:S01]  /*01f0*/  S2UR UR5, SR_CgaCtaId ;  /* 0x00000000000579c3 */ /* 0x000e620000008800 */
[----:B------:R-:W-:Y:S01]  /*0200*/  UMOV UR4, 0x400 ;  /* 0x0000040000047882 */ /* 0x000fe20000000000 */
[----:B------:R-:W-:-:S02]  /*0210*/  UISETP.GE.U32.AND UP0, UPT, UR8, 0x2, UPT ;  /* 0x000000020800788c */ /* 0x000fc4000bf06070 */
[----:B-1----:R-:W-:-:S06]  /*0220*/  ULEA UR4, UR5, UR4, 0x18 ;  /* 0x0000000405047291 */ /* 0x002fcc000f8ec0ff */
[C---:B0-----:R-:W-:Y:S02]  /*0230*/  LEA R5, R0.reuse, UR4, 0x2 ;  /* 0x0000000400057c11 */ /* 0x041fe4000f8e10ff */
[----:B------:R-:W-:Y:S02]  /*0240*/  ISETP.NE.AND P0, PT, R0, RZ, PT ;  /* 0x000000ff0000720c */ /* 0x000fe40003f05270 */
[----:B--2---:R-:W-:-:S04]  /*0250*/  FMNMX3 R4, R4, R7, R8, !PT ;  /* 0x0000000704047276 */ /* 0x004fc80007800008 */
[----:B---3--:R-:W-:-:S04]  /*0260*/  FMNMX3 R4, R4, R11, R12, !PT ;  /* 0x0000000b04047276 */ /* 0x008fc8000780000c */
[----:B----4-:R-:W-:-:S04]  /*0270*/  FMNMX3 R4, R4, R15, R16, !PT ;  /* 0x0000000f04047276 */ /* 0x010fc80007800010 */
[----:B-----5:R-:W-:-:S05]  /*0280*/  FMNMX R4, R4, R3, !PT ;  /* 0x0000000304047209 */ /* 0x020fca0007800000 */
[----:B------:R0:W-:Y:S01]  /*0290*/  STS [R5], R4 ;  /* 0x0000000405007388 */ /* 0x0001e20000000800 */
[----:B------:R-:W-:Y:S05]  /*02a0*/  BRA.U !UP0, `(.L_x_4) ;  /* 0x0000000108307547 */ /* 0x000fea000b800000 */
[----:B------:R-:W-:-:S07]  /*02b0*/  MOV R2, UR8 ;  /* 0x0000000800027c02 */ /* 0x000fce0008000f00 */
.L_x_5:
[----:B------:R-:W-:Y:S01]  /*02c0*/  BAR.SYNC.DEFER_BLOCKING 0x0 ;  /* 0x0000000000007b1d */ /* 0x000fe20000010000 */
[----:B------:R-:W-:-:S04]  /*02d0*/  SHF.R.U32.HI R7, RZ, 0x1, R2 ;  /* 0x00000001ff077819 */ /* 0x000fc80000011602 */
[----:B------:R-:W-:-:S13]  /*02e0*/  ISETP.GE.U32.AND P1, PT, R0, R7, PT ;  /* 0x000000070000720c */ /* 0x000fda0003f26070 */
[----:B0-----:R-:W-:Y:S01]  /*02f0*/  @!P1 IMAD R4, R7, 0x4, R5 ;  /* 0x0000000407049824 */ /* 0x001fe200078e0205 */
[----:B------:R-:W-:Y:S05]  /*0300*/  @!P1 LDS R3, [R5] ;  /* 0x0000000005039984 */ /* 0x000fea0000000800 */
[----:B------:R-:W0:Y:S02]  /*0310*/  @!P1 LDS R4, [R4] ;  /* 0x0000000004049984 */ /* 0x000e240000000800 */
[----:B0-----:R-:W-:-:S05]  /*0320*/  @!P1 FMNMX R6, R3, R4, !PT ;  /* 0x0000000403069209 */ /* 0x001fca0007800000 */
[----:B------:R1:W-:Y:S01]  /*0330*/  @!P1 STS [R5], R6 ;  /* 0x0000000605009388 */ /* 0x0003e20000000800 */
[----:B------:R-:W-:Y:S02]  /*0340*/  ISETP.GT.U32.AND P1, PT, R2, 0x3, PT ;  /* 0x000000030200780c */ /* 0x000fe40003f24070 */
[----:B------:R-:W-:-:S11]  /*0350*/  MOV R2, R7 ;  /* 0x0000000700027202 */ /* 0x000fd60000000f00 */
[----:B-1----:R-:W-:Y:S05]  /*0360*/  @P1 BRA `(.L_x_5) ;  /* 0xfffffffc00d41947 */ /* 0x002fea000383ffff */
.L_x_4:
[----:B------:R-:W-:Y:S05]  /*0370*/  @P0 EXIT ;  /* 0x000000000000094d */ /* 0x000fea0003800000 */
[----:B------:R-:W1:Y:S02]  /*0380*/  LDC.64 R2, c[0x0][0x388] ;  /* 0x0000e200ff027b82 */ /* 0x000e640000000a00 */
[----:B-1----:R1:W5:Y:S06]  /*0390*/  LDG.E R6, desc[UR6][R2.64] ;  /* 0x0000000602067981 */ /* 0x00236c000c1e1900 */
[----:B------:R-:W2:Y:S01]  /*03a0*/  S2UR UR5, SR_CgaCtaId ;  /* 0x00000000000579c3 */ /* 0x000ea20000008800 */
[----:B------:R-:W-:Y:S02]  /*03b0*/  UMOV UR4, 0x400 ;  /* 0x0000040000047882 */ /* 0x000fe40000000000 */
[----:B--2---:R-:W-:-:S09]  /*03c0*/  ULEA UR4, UR5, UR4, 0x18 ;  /* 0x0000000405047291 */ /* 0x004fd2000f8ec0ff */
[----:B01----:R-:W0:Y:S03]  /*03d0*/  LDS R5, [UR4] ;  /* 0x00000004ff057984 */ /* 0x003e260008000800 */
.L_x_6:
[----:B0----5:R-:W-:Y:S01]  /*03e0*/  FMNMX R7, R5, R6, !PT ;  /* 0x0000000605077209 */ /* 0x021fe20007800000 */
[----:B------:R-:W-:Y:S05]  /*03f0*/  YIELD ;  /* 0x0000000000007946 */ /* 0x000fea0003800000 */
[----:B------:R-:W2:Y:S02]  /*0400*/  ATOMG.E.CAS.STRONG.GPU PT, R7, [R2], R6, R7 ;  /* 0x00000006020773a9 */ /* 0x000ea400001ee107 */
[----:B--2---:R-:W-:Y:S01]  /*0410*/  ISETP.NE.AND P0, PT, R6, R7, PT ;  /* 0x000000070600720c */ /* 0x004fe20003f05270 */
[----:B------:R-:W-:-:S12]  /*0420*/  IMAD.MOV.U32 R6, RZ, RZ, R7 ;  /* 0x000000ffff067224 */ /* 0x000fd800078e0007 */
[----:B------:R-:W-:Y:S05]  /*0430*/  @P0 BRA `(.L_x_6) ;  /* 0xfffffffc00e80947 */ /* 0x000fea000383ffff */
[----:B------:R-:W-:Y:S05]  /*0440*/  EXIT ;  /* 0x000000000000794d */ /* 0x000fea0003800000 */
.L_x_7:
        /* <DEDUP_REMOVED lines=11> */
.L_x_13:


//--------------------- .text._Z28ConvergentMaxReductionKernelPfS_ --------------------------
	.section	.text._Z28ConvergentMaxReductionKernelPfS_,"ax",@progbits
	.align	128
        .global         _Z28ConvergentMaxReductionKernelPfS_
        .type           _Z28ConvergentMaxReductionKernelPfS_,@function
        .size           _Z28ConvergentMaxReductionKernelPfS_,(.L_x_14 - _Z28ConvergentMaxReductionKernelPfS_)
        .other          _Z28ConvergentMaxReductionKernelPfS_,@"STO_CUDA_ENTRY STV_DEFAULT"
_Z28ConvergentMaxReductionKernelPfS_:
.text._Z28ConvergentMaxReductionKernelPfS_:
[----:B------:R-:W-:Y:S01]  /*0000*/  LDC R1, c[0x0][0x37c] ;  /* 0x0000df00ff017b82 */ /* 0x000fe20000000800 */
[----:B------:R-:W0:Y:S07]  /*0010*/  S2R R6, SR_TID.X ;  /* 0x0000000000067919 */ /* 0x000e2e0000002100 */
[----:B------:R-:W0:Y:S01]  /*0020*/  LDC.64 R2, c[0x0][0x380] ;  /* 0x0000e000ff027b82 */ /* 0x000e220000000a00 */
[----:B------:R-:W1:Y:S01]  /*0030*/  LDCU UR6, c[0x0][0x360] ;  /* 0x00006c00ff0677ac */ /* 0x000e620008000800 */
[----:B------:R-:W2:Y:S01]  /*0040*/  LDCU.64 UR4, c[0x0][0x358] ;  /* 0x00006b00ff0477ac */ /* 0x000ea20008000a00 */
[----:B-1----:R-:W-:-:S02]  /*0050*/  IMAD.U32 R7, RZ, RZ, UR6 ;  /* 0x00000006ff077e24 */ /* 0x002fc4000f8e00ff */
[----:B0-2---:R-:W-:-:S07]  /*0060*/  IMAD.WIDE.U32 R2, R6, 0x4, R2 ;  /* 0x0000000406027825 */ /* 0x005fce00078e0002 */
.L_x_10:
[----:B------:R-:W-:Y:S01]  /*0070*/  ISETP.GE.U32.AND P0, PT, R6, R7, PT ;  /* 0x000000070600720c */ /* 0x000fe20003f06070 */
[----:B------:R-:W-:-:S12]  /*0080*/  BSSY.RECONVERGENT B0, `(.L_x_8) ;  /* 0x0000007000007945 */ /* 0x000fd80003800200 */
[----:B0-----:R-:W-:Y:S05]  /*0090*/  @P0 BRA `(.L_x_9) ;  /* 0x0000000000140947 */ /* 0x001fea0003800000 */
[----:B------:R-:W-:Y:S01]  /*00a0*/  IMAD.WIDE R4, R7, 0x4, R2 ;  /* 0x0000000407047825 */ /* 0x000fe200078e0202 */
[----:B------:R-:W2:Y:S05]  /*00b0*/  LDG.E R0, desc[UR4][R2.64] ;  /* 0x0000000402007981 */ /* 0x000eaa000c1e1900 */
[----:B------:R-:W2:Y:S02]  /*00c0*/  LDG.E R5, desc[UR4][R4.64] ;  /* 0x0000000404057981 */ /* 0x000ea4000c1e1900 */
[----:B--2---:R-:W-:-:S05]  /*00d0*/  FMNMX R9, R0, R5, !PT ;  /* 0x0000000500097209 */ /* 0x004fca0007800000 */
[----:B------:R0:W-:Y:S02]  /*00e0*/  STG.E desc[UR4][R2.64], R9 ;  /* 0x0000000902007986 */ /* 0x0001e4000c101904 */
.L_x_9:
[----:B------:R-:W-:Y:S05]  /*00f0*/  BSYNC.RECONVERGENT B0 ;  /* 0x0000000000007941 */ /* 0x000fea0003800200 */
.L_x_8:
[----:B------:R-:W-:Y:S01]  /*0100*/  BAR.SYNC.DEFER_BLOCKING 0x0 ;  /* 0x0000000000007b1d */ /* 0x000fe20000010000 */
[----:B------:R-:W-:Y:S02]  /*0110*/  ISETP.GT.U32.AND P0, PT, R7, 0x1, PT ;  /* 0x000000010700780c */ /* 0x000fe40003f04070 */
[----:B------:R-:W-:-:S11]  /*0120*/  SHF.R.U32.HI R7, RZ, 0x1, R7 ;  /* 0x00000001ff077819 */ /* 0x000fd60000011607 */
[----:B------:R-:W-:Y:S05]  /*0130*/  @P0 BRA `(.L_x_10) ;  /* 0xfffffffc00cc0947 */ /* 0x000fea000383ffff */
[----:B------:R-:W-:-:S13]  /*0140*/  ISETP.NE.AND P0, PT, R6, RZ, PT ;  /* 0x000000ff0600720c */ /* 0x000fda0003f05270 */
[----:B------:R-:W-:Y:S05]  /*0150*/  @P0 EXIT ;  /* 0x000000000000094d */ /* 0x000fea0003800000 */
[----:B0-----:R-:W0:Y:S02]  /*0160*/  LDC.64 R2, c[0x0][0x380] ;  /* 0x0000e000ff027b82 */ /* 0x001e240000000a00 */
[----:B0-----:R-:W2:Y:S06]  /*0170*/  LDG.E R3, desc[UR4][R2.64] ;  /* 0x0000000402037981 */ /* 0x001eac000c1e1900 */
[----:B------:R-:W2:Y:S02]  /*0180*/  LDC.64 R4, c[0x0][0x388] ;  /* 0x0000e200ff047b82 */ /* 0x000ea40000000a00 */
[----:B--2---:R-:W-:Y:S01]  /*0190*/  STG.E desc[UR4][R4.64], R3 ;  /* 0x0000000304007986 */ /* 0x004fe2000c101904 */
[----:B------:R-:W-:Y:S05]  /*01a0*/  EXIT ;  /* 0x000000000000794d */ /* 0x000fea0003800000 */
.L_x_11:
        /* <DEDUP_REMOVED lines=13> */
.L_x_14:


//--------------------- .nv.shared._Z42CoarsenedMaxReductionKernelaAbitraryLengthPfS_i --------------------------
	.section	.nv.shared._Z42CoarsenedMaxReductionKernelaAbitraryLengthPfS_i,"aw",@nobits
	.sectionflags	@""
	.align	4
.nv.shared._Z42CoarsenedMaxReductionKernelaAbitraryLengthPfS_i:
	.zero		3072


//--------------------- .nv.shared.reserved.0     --------------------------
	.section	.nv.shared.reserved.0,"aw",@nobits
	.weak		__nv_reservedSMEM_offset_0_alias
	.size		__nv_reservedSMEM_offset_0_alias, 0, 64
	.other		__nv_reservedSMEM_offset_0_alias,@"STO_CUDA_RESERVED_SHARED STV_DEFAULT"
__nv_reservedSMEM_offset_0_alias:
	.zero		0
	.zero		64


//--------------------- .nv.shared._Z27CoarsenedMaxReductionKernelPfS_ --------------------------
	.section	.nv.shared._Z27CoarsenedMaxReductionKernelPfS_,"aw",@nobits
	.sectionflags	@""
	.align	4
.nv.shared._Z27CoarsenedMaxReductionKernelPfS_:
	.zero		3072


//--------------------- .nv.constant0._Z42CoarsenedMaxReductionKernelaAbitraryLengthPfS_i --------------------------
	.section	.nv.constant0._Z42CoarsenedMaxReductionKernelaAbitraryLengthPfS_i,"a",@progbits
	.sectionflags	@""
	.align	4
.nv.constant0._Z42CoarsenedMaxReductionKernelaAbitraryLengthPfS_i:
	.zero		916


//--------------------- .nv.constant0._Z27CoarsenedMaxReductionKernelPfS_ --------------------------
	.section	.nv.constant0._Z27CoarsenedMaxReductionKernelPfS_,"a",@progbits
	.sectionflags	@""
	.align	4
.nv.constant0._Z27CoarsenedMaxReductionKernelPfS_:
	.zero		912


//--------------------- .nv.constant0._Z28ConvergentMaxReductionKernelPfS_ --------------------------
	.section	.nv.constant0._Z28ConvergentMaxReductionKernelPfS_,"a",@progbits
	.sectionflags	@""
	.align	4
.nv.constant0._Z28ConvergentMaxReductionKernelPfS_:
	.zero		912


//--------------------- SYMBOLS --------------------------

	.type		.nv.reservedSmem.offset0,@object
	.size		.nv.reservedSmem.offset0,0x4
	.type		.nv.reservedSmem.cap,@object
	.size		.nv.reservedSmem.cap,0x4
